//
// Generated by NVIDIA NVVM Compiler
//
// Compiler Build ID: CL-36424714
// Cuda compilation tools, release 13.0, V13.0.88
// Based on NVVM 20.0.0
//

.version 9.0
.target sm_100
.address_size 64

	// .globl	_Z12gpuHistogramPjS_jj
.extern .shared .align 16 .b8 privateHistogram[];

.visible .entry _Z12gpuHistogramPjS_jj(
	.param .u64 .ptr .align 1 _Z12gpuHistogramPjS_jj_param_0,
	.param .u64 .ptr .align 1 _Z12gpuHistogramPjS_jj_param_1,
	.param .u32 _Z12gpuHistogramPjS_jj_param_2,
	.param .u32 _Z12gpuHistogramPjS_jj_param_3
)
{
	.reg .pred 	%p<7>;
	.reg .b32 	%r<42>;
	.reg .b64 	%rd<9>;

	ld.param.u64 	%rd3, [_Z12gpuHistogramPjS_jj_param_0];
	ld.param.u64 	%rd4, [_Z12gpuHistogramPjS_jj_param_1];
	ld.param.u32 	%r15, [_Z12gpuHistogramPjS_jj_param_2];
	ld.param.u32 	%r16, [_Z12gpuHistogramPjS_jj_param_3];
	mov.u32 	%r1, %ntid.x;
	mov.u32 	%r2, %tid.x;
	setp.ge.u32 	%p1, %r2, %r16;
	@%p1 bra 	$L__BB0_3;
	mov.b32 	%r38, 0;
	mov.u32 	%r19, privateHistogram;
	mov.u32 	%r37, %r2;
$L__BB0_2:
	shl.b32 	%r18, %r37, 2;
	add.s32 	%r20, %r19, %r18;
	mov.b32 	%r21, 0;
	st.shared.u32 	[%r20], %r21;
	add.s32 	%r5, %r38, 1;
	mad.lo.s32 	%r22, %r1, %r38, %r1;
	add.s32 	%r37, %r22, %r2;
	setp.lt.u32 	%p2, %r37, %r16;
	mov.u32 	%r38, %r5;
	@%p2 bra 	$L__BB0_2;
$L__BB0_3:
	bar.sync 	0;
	mov.u32 	%r23, %ctaid.x;
	mad.lo.s32 	%r39, %r1, %r23, %r2;
	setp.ge.u32 	%p3, %r39, %r15;
	@%p3 bra 	$L__BB0_6;
	mov.u32 	%r24, %nctaid.x;
	mul.lo.s32 	%r8, %r1, %r24;
	cvta.to.global.u64 	%rd1, %rd3;
	mov.u32 	%r27, privateHistogram;
$L__BB0_5:
	mul.wide.s32 	%rd5, %r39, 4;
	add.s64 	%rd6, %rd1, %rd5;
	ld.global.u32 	%r25, [%rd6];
	shl.b32 	%r26, %r25, 2;
	add.s32 	%r28, %r27, %r26;
	atom.shared.add.u32 	%r29, [%r28], 1;
	add.s32 	%r39, %r39, %r8;
	setp.lt.u32 	%p4, %r39, %r15;
	@%p4 bra 	$L__BB0_5;
$L__BB0_6:
	setp.ge.u32 	%p5, %r2, %r16;
	bar.sync 	0;
	@%p5 bra 	$L__BB0_9;
	cvta.to.global.u64 	%rd2, %rd4;
	mov.b32 	%r41, 0;
	mov.u32 	%r32, privateHistogram;
	mov.u32 	%r40, %r2;
$L__BB0_8:
	mul.wide.u32 	%rd7, %r40, 4;
	add.s64 	%rd8, %rd2, %rd7;
	shl.b32 	%r31, %r40, 2;
	add.s32 	%r33, %r32, %r31;
	ld.shared.u32 	%r34, [%r33];
	atom.global.add.u32 	%r35, [%rd8], %r34;
	add.s32 	%r13, %r41, 1;
	mad.lo.s32 	%r36, %r1, %r41, %r1;
	add.s32 	%r40, %r36, %r2;
	setp.lt.u32 	%p6, %r40, %r16;
	mov.u32 	%r41, %r13;
	@%p6 bra 	$L__BB0_8;
$L__BB0_9:
	ret;

}


// ===== COMPILED SASS (sm_100) =====

	.target	sm_100

	.elftype	@"ET_EXEC"


//--------------------- .note.nv.tkinfo           --------------------------
	.section	.note.nv.tkinfo,"",@"SHT_NOTE"
	.sectionflags	@"SHF_NOTE_NV_TKINFO"
	.tkinfo
        /*0018*/ 	.word	0x00000002
        /*0030*/ 	.string	""
        /*0030*/ 	.string	"ptxas"
        /*0030*/ 	.string	"Cuda compilation tools, release 13.0, V13.0.88"
        /*0030*/ 	.string	"Build cuda_13.0.r13.0/compiler.36424714_0"
        /*0030*/ 	.string	"-arch sm_100 -m 64 "



//--------------------- .note.nv.cuinfo           --------------------------
	.section	.note.nv.cuinfo,"",@"SHT_NOTE"
	.sectionflags	@"SHF_NOTE_NV_CUINFO"
        /*0018*/ 	.short	0x0002
        /*001a*/ 	.short	0x0064
        /*001c*/ 	.short	0x0082
	.zero		2


//--------------------- .nv.info                  --------------------------
	.section	.nv.info,"",@"SHT_CUDA_INFO"
	.align	4


	//----- nvinfo : EIATTR_REGCOUNT
	.align		4
        /*0000*/ 	.byte	0x04, 0x2f
        /*0002*/ 	.short	(.L_1 - .L_0)
	.align		4
.L_0:
        /*0004*/ 	.word	index@(_Z12gpuHistogramPjS_jj)
        /*0008*/ 	.word	0x0000000e


	//----- nvinfo : EIATTR_FRAME_SIZE
	.align		4
.L_1:
        /*000c*/ 	.byte	0x04, 0x11
        /*000e*/ 	.short	(.L_3 - .L_2)
	.align		4
.L_2:
        /*0010*/ 	.word	index@(_Z12gpuHistogramPjS_jj)
        /*0014*/ 	.word	0x00000000


	//----- nvinfo : EIATTR_MIN_STACK_SIZE
	.align		4
.L_3:
        /*0018*/ 	.byte	0x04, 0x12
        /*001a*/ 	.short	(.L_5 - .L_4)
	.align		4
.L_4:
        /*001c*/ 	.word	index@(_Z12gpuHistogramPjS_jj)
        /*0020*/ 	.word	0x00000000
.L_5:


//--------------------- .nv.compat                --------------------------
	.section	.nv.compat,"",@"SHT_CUDA_COMPAT_INFO"
	.align	4
        /*0000*/ 	.byte	0x02, 0x09, 0x00, 0x00, 0x02, 0x02, 0x01, 0x00, 0x02, 0x05, 0x05, 0x00, 0x03, 0x07, 0x01, 0x01
        /*0010*/ 	.byte	0x02, 0x03, 0x00, 0x00, 0x02, 0x06, 0x01, 0x00, 0x04, 0x0b, 0x08, 0x00, 0x09, 0x00, 0x00, 0x00
        /*0020*/ 	.byte	0x00, 0x00, 0x00, 0x00


//--------------------- .nv.info._Z12gpuHistogramPjS_jj --------------------------
	.section	.nv.info._Z12gpuHistogramPjS_jj,"",@"SHT_CUDA_INFO"
	.sectionflags	@""
	.align	4


	//----- nvinfo : EIATTR_CUDA_API_VERSION
	.align		4
        /*0000*/ 	.byte	0x04, 0x37
        /*0002*/ 	.short	(.L_7 - .L_6)
.L_6:
        /*0004*/ 	.word	0x00000082


	//----- nvinfo : EIATTR_KPARAM_INFO
	.align		4
.L_7:
        /*0008*/ 	.byte	0x04, 0x17
        /*000a*/ 	.short	(.L_9 - .L_8)
.L_8:
        /*000c*/ 	.word	0x00000000
        /*0010*/ 	.short	0x0003
        /*0012*/ 	.short	0x0014
        /*0014*/ 	.byte	0x00, 0xf0, 0x11, 0x00


	//----- nvinfo : EIATTR_KPARAM_INFO
	.align		4
.L_9:
        /*0018*/ 	.byte	0x04, 0x17
        /*001a*/ 	.short	(.L_11 - .L_10)
.L_10:
        /*001c*/ 	.word	0x00000000
        /*0020*/ 	.short	0x0002
        /*0022*/ 	.short	0x0010
        /*0024*/ 	.byte	0x00, 0xf0, 0x11, 0x00


	//----- nvinfo : EIATTR_KPARAM_INFO
	.align		4
.L_11:
        /*0028*/ 	.byte	0x04, 0x17
        /*002a*/ 	.short	(.L_13 - .L_12)
.L_12:
        /*002c*/ 	.word	0x00000000
        /*0030*/ 	.short	0x0001
        /*0032*/ 	.short	0x0008
        /*0034*/ 	.byte	0x00, 0xf5, 0x21, 0x00


	//----- nvinfo : EIATTR_KPARAM_INFO
	.align		4
.L_13:
        /*0038*/ 	.byte	0x04, 0x17
        /*003a*/ 	.short	(.L_15 - .L_14)
.L_14:
        /*003c*/ 	.word	0x00000000
        /*0040*/ 	.short	0x0000
        /*0042*/ 	.short	0x0000
        /*0044*/ 	.byte	0x00, 0xf5, 0x21, 0x00


	//----- nvinfo : EIATTR_SPARSE_MMA_MASK
	.align		4
.L_15:
        /*0048*/ 	.byte	0x03, 0x50
        /*004a*/ 	.short	0x0000


	//----- nvinfo : EIATTR_MAXREG_COUNT
	.align		4
        /*004c*/ 	.byte	0x03, 0x1b
        /*004e*/ 	.short	0x00ff


	//----- nvinfo : EIATTR_NUM_BARRIERS
	.align		4
        /*0050*/ 	.byte	0x02, 0x4c
        /*0052*/ 	.byte	0x01
	.zero		1


	//----- nvinfo : EIATTR_MERCURY_ISA_VERSION
	.align		4
        /*0054*/ 	.byte	0x03, 0x5f
        /*0056*/ 	.short	0x0101


	//----- nvinfo : EIATTR_VRC_CTA_INIT_COUNT
	.align		4
        /*0058*/ 	.byte	0x02, 0x4a
	.zero		1
	.zero		1


	//----- nvinfo : EIATTR_EXIT_INSTR_OFFSETS
	.align		4
        /*005c*/ 	.byte	0x04, 0x1c
        /*005e*/ 	.short	(.L_17 - .L_16)


	//   ....[0]....
.L_16:
        /*0060*/ 	.word	0x000002b0


	//   ....[1]....
        /*0064*/ 	.word	0x000003b0


	//----- nvinfo : EIATTR_CRS_STACK_SIZE
	.align		4
.L_17:
        /*0068*/ 	.byte	0x04, 0x1e
        /*006a*/ 	.short	(.L_19 - .L_18)
.L_18:
        /*006c*/ 	.word	0x00000000


	//----- nvinfo : EIATTR_CBANK_PARAM_SIZE
	.align		4
.L_19:
        /*0070*/ 	.byte	0x03, 0x19
        /*0072*/ 	.short	0x0018


	//----- nvinfo : EIATTR_PARAM_CBANK
	.align		4
        /*0074*/ 	.byte	0x04, 0x0a
        /*0076*/ 	.short	(.L_21 - .L_20)
	.align		4
.L_20:
        /*0078*/ 	.word	index@(.nv.constant0._Z12gpuHistogramPjS_jj)
        /*007c*/ 	.short	0x0380
        /*007e*/ 	.short	0x0018


	//----- nvinfo : EIATTR_SW_WAR
	.align		4
.L_21:
        /*0080*/ 	.byte	0x04, 0x36
        /*0082*/ 	.short	(.L_23 - .L_22)
.L_22:
        /*0084*/ 	.word	0x00000008
.L_23:


//--------------------- .nv.callgraph             --------------------------
	.section	.nv.callgraph,"",@"SHT_CUDA_CALLGRAPH"
	.align	4
	.sectionentsize	8
	.align		4
        /*0000*/ 	.word	0x00000000
	.align		4
        /*0004*/ 	.word	0xffffffff
	.align		4
        /*0008*/ 	.word	0x00000000
	.align		4
        /*000c*/ 	.word	0xfffffffe
	.align		4
        /*0010*/ 	.word	0x00000000
	.align		4
        /*0014*/ 	.word	0xfffffffd
	.align		4
        /*0018*/ 	.word	0x00000000
	.align		4
        /*001c*/ 	.word	0xfffffffc


//--------------------- .text._Z12gpuHistogramPjS_jj --------------------------
	.section	.text._Z12gpuHistogramPjS_jj,"ax",@progbits
	.align	128
        .global         _Z12gpuHistogramPjS_jj
        .type           _Z12gpuHistogramPjS_jj,@function
        .size           _Z12gpuHistogramPjS_jj,(.L_x_8 - _Z12gpuHistogramPjS_jj)
        .other          _Z12gpuHistogramPjS_jj,@"STO_CUDA_ENTRY STV_DEFAULT"
_Z12gpuHistogramPjS_jj:
.text._Z12gpuHistogramPjS_jj:
[----:B------:R-:W-:Y:S01]  /*0000*/  LDC R1, c[0x0][0x37c] ;  /* 0x0000df00ff017b82 */ /* 0x000fe20000000800 */
[----:B------:R-:W0:Y:S01]  /*0010*/  S2R R0, SR_TID.X ;  /* 0x0000000000007919 */ /* 0x000e220000002100 */
[----:B------:R-:W0:Y:S06]  /*0020*/  LDCU UR8, c[0x0][0x394] ;  /* 0x00007280ff0877ac */ /* 0x000e2c0008000800 */
[----:B------:R-:W1:Y:S01]  /*0030*/  LDC R3, c[0x0][0x360] ;  /* 0x0000d800ff037b82 */ /* 0x000e620000000800 */
[----:B------:R-:W-:Y:S01]  /*0040*/  BSSY.RECONVERGENT B0, `(.L_x_0) ;  /* 0x000000f000007945 */ /* 0x000fe20003800200 */
[----:B0-----:R-:W-:-:S13]  /*0050*/  ISETP.GE.U32.AND P0, PT, R0, UR8, PT ;  /* 0x0000000800007c0c */ /* 0x001fda000bf06070 */
[----:B------:R-:W-:Y:S05]  /*0060*/  @P0 BRA `(.L_x_1) ;  /* 0x0000000000300947 */ /* 0x000fea0003800000 */
[----:B------:R-:W0:Y:S01]  /*0070*/  S2R R7, SR_CgaCtaId ;  /* 0x0000000000077919 */ /* 0x000e220000008800 */
[----:B------:R-:W-:Y:S01]  /*0080*/  MOV R2, 0x400 ;  /* 0x0000040000027802 */ /* 0x000fe20000000f00 */
[----:B------:R-:W-:Y:S02]  /*0090*/  IMAD.MOV.U32 R4, RZ, RZ, RZ ;  /* 0x000000ffff047224 */ /* 0x000fe400078e00ff */
[----:B------:R-:W-:Y:S01]  /*00a0*/  IMAD.MOV.U32 R5, RZ, RZ, R0 ;  /* 0x000000ffff057224 */ /* 0x000fe200078e0000 */
[----:B0-----:R-:W-:-:S07]  /*00b0*/  LEA R2, R7, R2, 0x18 ;  /* 0x0000000207027211 */ /* 0x001fce00078ec0ff */
.L_x_2:
[----:B------:R-:W-:Y:S01]  /*00c0*/  LEA R6, R5, R2, 0x2 ;  /* 0x0000000205067211 */ /* 0x000fe200078e10ff */
[----:B-1----:R-:W-:Y:S01]  /*00d0*/  IMAD R5, R3, R4, R3 ;  /* 0x0000000403057224 */ /* 0x002fe200078e0203 */
[----:B------:R-:W-:-:S03]  /*00e0*/  IADD3 R4, PT, PT, R4, 0x1, RZ ;  /* 0x0000000104047810 */ /* 0x000fc60007ffe0ff */
[----:B------:R0:W-:Y:S01]  /*00f0*/  STS [R6], RZ ;  /* 0x000000ff06007388 */ /* 0x0001e20000000800 */
[----:B------:R-:W-:-:S05]  /*0100*/  IMAD.IADD R5, R5, 0x1, R0 ;  /* 0x0000000105057824 */ /* 0x000fca00078e0200 */
[----:B------:R-:W-:-:S13]  /*0110*/  ISETP.GE.U32.AND P1, PT, R5, UR8, PT ;  /* 0x0000000805007c0c */ /* 0x000fda000bf26070 */
[----:B0-----:R-:W-:Y:S05]  /*0120*/  @!P1 BRA `(.L_x_2) ;  /* 0xfffffffc00e49947 */ /* 0x001fea000383ffff */
.L_x_1:
[----:B------:R-:W-:Y:S05]  /*0130*/  BSYNC.RECONVERGENT B0 ;  /* 0x0000000000007941 */ /* 0x000fea0003800200 */
.L_x_0:
[----:B------:R-:W1:Y:S01]  /*0140*/  S2UR UR4, SR_CTAID.X ;  /* 0x00000000000479c3 */ /* 0x000e620000002500 */
[----:B------:R-:W0:Y:S01]  /*0150*/  LDCU UR5, c[0x0][0x390] ;  /* 0x00007200ff0577ac */ /* 0x000e220008000800 */
[----:B------:R-:W-:Y:S01]  /*0160*/  BSSY.RECONVERGENT B0, `(.L_x_3) ;  /* 0x0000013000007945 */ /* 0x000fe20003800200 */
[----:B------:R-:W2:Y:S01]  /*0170*/  LDCU.64 UR6, c[0x0][0x358] ;  /* 0x00006b00ff0677ac */ /* 0x000ea20008000a00 */
[----:B-1----:R-:W-:-:S04]  /*0180*/  IMAD R2, R3, UR4, R0 ;  /* 0x0000000403027c24 */ /* 0x002fc8000f8e0200 */
[----:B------:R-:W-:Y:S01]  /*0190*/  BAR.SYNC.DEFER_BLOCKING 0x0 ;  /* 0x0000000000007b1d */ /* 0x000fe20000010000 */
[----:B0-----:R-:W-:-:S13]  /*01a0*/  ISETP.GE.U32.AND P1, PT, R2, UR5, PT ;  /* 0x0000000502007c0c */ /* 0x001fda000bf26070 */
[----:B--2---:R-:W-:Y:S05]  /*01b0*/  @P1 BRA `(.L_x_4) ;  /* 0x0000000000341947 */ /* 0x004fea0003800000 */
[----:B------:R-:W0:Y:S01]  /*01c0*/  S2R R5, SR_CgaCtaId ;  /* 0x0000000000057919 */ /* 0x000e220000008800 */
[----:B------:R-:W1:Y:S01]  /*01d0*/  LDC.64 R6, c[0x0][0x380] ;  /* 0x0000e000ff067b82 */ /* 0x000e620000000a00 */
[----:B------:R-:W2:Y:S01]  /*01e0*/  LDCU UR4, c[0x0][0x370] ;  /* 0x00006e00ff0477ac */ /* 0x000ea20008000800 */
[----:B------:R-:W-:Y:S01]  /*01f0*/  MOV R4, 0x400 ;  /* 0x0000040000047802 */ /* 0x000fe20000000f00 */
[----:B--2---:R-:W-:-:S03]  /*0200*/  IMAD R9, R3, UR4, RZ ;  /* 0x0000000403097c24 */ /* 0x004fc6000f8e02ff */
[----:B0-----:R-:W-:-:S07]  /*0210*/  LEA R11, R5, R4, 0x18 ;  /* 0x00000004050b7211 */ /* 0x001fce00078ec0ff */
.L_x_5:
[----:B-1----:R-:W-:-:S06]  /*0220*/  IMAD.WIDE R4, R2, 0x4, R6 ;  /* 0x0000000402047825 */ /* 0x002fcc00078e0206 */
[----:B------:R-:W2:Y:S01]  /*0230*/  LDG.E R4, desc[UR6][R4.64] ;  /* 0x0000000604047981 */ /* 0x000ea2000c1e1900 */
[----:B------:R-:W-:-:S04]  /*0240*/  IADD3 R2, PT, PT, R9, R2, RZ ;  /* 0x0000000209027210 */ /* 0x000fc80007ffe0ff */
[----:B------:R-:W-:Y:S01]  /*0250*/  ISETP.GE.U32.AND P1, PT, R2, UR5, PT ;  /* 0x0000000502007c0c */ /* 0x000fe2000bf26070 */
[----:B0-2---:R-:W-:-:S05]  /*0260*/  IMAD R8, R4, 0x4, R11 ;  /* 0x0000000404087824 */ /* 0x005fca00078e020b */
[----:B------:R0:W-:Y:S07]  /*0270*/  ATOMS.POPC.INC.32 RZ, [R8+URZ] ;  /* 0x0000000008ff7f8c */ /* 0x0001ee000d8000ff */
[----:B------:R-:W-:Y:S05]  /*0280*/  @!P1 BRA `(.L_x_5) ;  /* 0xfffffffc00e49947 */ /* 0x000fea000383ffff */
.L_x_4:
[----:B------:R-:W-:Y:S05]  /*0290*/  BSYNC.RECONVERGENT B0 ;  /* 0x0000000000007941 */ /* 0x000fea0003800200 */
.L_x_3:
[----:B------:R-:W-:Y:S06]  /*02a0*/  BAR.SYNC.DEFER_BLOCKING 0x0 ;  /* 0x0000000000007b1d */ /* 0x000fec0000010000 */
[----:B------:R-:W-:Y:S05]  /*02b0*/  @P0 EXIT ;  /* 0x000000000000094d */ /* 0x000fea0003800000 */
[----:B------:R-:W1:Y:S01]  /*02c0*/  S2UR UR5, SR_CgaCtaId ;  /* 0x00000000000579c3 */ /* 0x000e620000008800 */
[----:B------:R-:W-:Y:S01]  /*02d0*/  IMAD.MOV.U32 R2, RZ, RZ, RZ ;  /* 0x000000ffff027224 */ /* 0x000fe200078e00ff */
[----:B------:R-:W-:Y:S01]  /*02e0*/  MOV R9, R0 ;  /* 0x0000000000097202 */ /* 0x000fe20000000f00 */
[----:B------:R-:W-:-:S05]  /*02f0*/  UMOV UR4, 0x400 ;  /* 0x0000040000047882 */ /* 0x000fca0000000000 */
[----:B------:R-:W2:Y:S01]  /*0300*/  LDC.64 R6, c[0x0][0x388] ;  /* 0x0000e200ff067b82 */ /* 0x000ea20000000a00 */
[----:B-1----:R-:W-:-:S12]  /*0310*/  ULEA UR4, UR5, UR4, 0x18 ;  /* 0x0000000405047291 */ /* 0x002fd8000f8ec0ff */
.L_x_6:
[C---:B0-----:R-:W-:Y:S01]  /*0320*/  LEA R8, R9.reuse, UR4, 0x2 ;  /* 0x0000000409087c11 */ /* 0x041fe2000f8e10ff */
[----:B-12---:R-:W-:-:S04]  /*0330*/  IMAD.WIDE.U32 R4, R9, 0x4, R6 ;  /* 0x0000000409047825 */ /* 0x006fc800078e0006 */
[----:B------:R-:W0:Y:S01]  /*0340*/  LDS R11, [R8] ;  /* 0x00000000080b7984 */ /* 0x000e220000000800 */
[----:B------:R-:W-:-:S04]  /*0350*/  IMAD R9, R3, R2, R3 ;  /* 0x0000000203097224 */ /* 0x000fc800078e0203 */
[----:B------:R-:W-:-:S05]  /*0360*/  IMAD.IADD R9, R9, 0x1, R0 ;  /* 0x0000000109097824 */ /* 0x000fca00078e0200 */
[----:B------:R-:W-:Y:S02]  /*0370*/  ISETP.GE.U32.AND P0, PT, R9, UR8, PT ;  /* 0x0000000809007c0c */ /* 0x000fe4000bf06070 */
[----:B------:R-:W-:Y:S01]  /*0380*/  IADD3 R2, PT, PT, R2, 0x1, RZ ;  /* 0x0000000102027810 */ /* 0x000fe20007ffe0ff */
[----:B0-----:R1:W-:Y:S10]  /*0390*/  REDG.E.ADD.STRONG.GPU desc[UR6][R4.64], R11 ;  /* 0x0000000b0400798e */ /* 0x0013f4000c12e106 */
[----:B------:R-:W-:Y:S05]  /*03a0*/  @!P0 BRA `(.L_x_6) ;  /* 0xfffffffc00dc8947 */ /* 0x000fea000383ffff */
[----:B------:R-:W-:Y:S05]  /*03b0*/  EXIT ;  /* 0x000000000000794d */ /* 0x000fea0003800000 */
.L_x_7:
[----:B------:R-:W-:-:S00]  /*03c0*/  BRA `(.L_x_7) ;  /* 0xfffffffc00fc7947 */ /* 0x000fc0000383ffff */
[----:B------:R-:W-:-:S00]  /*03d0*/  NOP ;  /* 0x0000000000007918 */ /* 0x000fc00000000000 */
        /* <DEDUP_REMOVED lines=10> */
.L_x_8:


//--------------------- .nv.shared._Z12gpuHistogramPjS_jj --------------------------
	.section	.nv.shared._Z12gpuHistogramPjS_jj,"aw",@nobits
	.sectionflags	@""
	.align	16
	.zero		1024


//--------------------- .nv.shared.reserved.0     --------------------------
	.section	.nv.shared.reserved.0,"aw",@nobits
	.weak		__nv_reservedSMEM_offset_0_alias
	.size		__nv_reservedSMEM_offset_0_alias, 0, 64
	.other		__nv_reservedSMEM_offset_0_alias,@"STO_CUDA_RESERVED_SHARED STV_DEFAULT"
__nv_reservedSMEM_offset_0_alias:
	.zero		0
	.zero		64


//--------------------- .nv.constant0._Z12gpuHistogramPjS_jj --------------------------
	.section	.nv.constant0._Z12gpuHistogramPjS_jj,"a",@progbits
	.sectionflags	@""
	.align	4
.nv.constant0._Z12gpuHistogramPjS_jj:
	.zero		920


//--------------------- SYMBOLS --------------------------

	.type		.nv.reservedSmem.offset0,@object
	.size		.nv.reservedSmem.offset0,0x4
	.type		.nv.reservedSmem.cap,@object
	.size		.nv.reservedSmem.cap,0x4
